//
// Generated by NVIDIA NVVM Compiler
//
// Compiler Build ID: CL-36424714
// Cuda compilation tools, release 13.0, V13.0.88
// Based on NVVM 20.0.0
//

.version 9.0
.target sm_100
.address_size 64

	// .globl	_Z12mandelKernelffffiimiPi

.visible .entry _Z12mandelKernelffffiimiPi(
	.param .f32 _Z12mandelKernelffffiimiPi_param_0,
	.param .f32 _Z12mandelKernelffffiimiPi_param_1,
	.param .f32 _Z12mandelKernelffffiimiPi_param_2,
	.param .f32 _Z12mandelKernelffffiimiPi_param_3,
	.param .u32 _Z12mandelKernelffffiimiPi_param_4,
	.param .u32 _Z12mandelKernelffffiimiPi_param_5,
	.param .u64 _Z12mandelKernelffffiimiPi_param_6,
	.param .u32 _Z12mandelKernelffffiimiPi_param_7,
	.param .u64 .ptr .align 1 _Z12mandelKernelffffiimiPi_param_8
)
{
	.reg .pred 	%p<7>;
	.reg .b32 	%r<21>;
	.reg .b32 	%f<20>;
	.reg .b64 	%rd<8>;

	ld.param.f32 	%f9, [_Z12mandelKernelffffiimiPi_param_0];
	ld.param.f32 	%f10, [_Z12mandelKernelffffiimiPi_param_1];
	ld.param.f32 	%f11, [_Z12mandelKernelffffiimiPi_param_2];
	ld.param.f32 	%f12, [_Z12mandelKernelffffiimiPi_param_3];
	ld.param.u32 	%r7, [_Z12mandelKernelffffiimiPi_param_4];
	ld.param.u32 	%r8, [_Z12mandelKernelffffiimiPi_param_5];
	ld.param.u64 	%rd1, [_Z12mandelKernelffffiimiPi_param_6];
	ld.param.u32 	%r6, [_Z12mandelKernelffffiimiPi_param_7];
	ld.param.u64 	%rd2, [_Z12mandelKernelffffiimiPi_param_8];
	mov.u32 	%r10, %ctaid.x;
	mov.u32 	%r11, %ntid.x;
	mov.u32 	%r12, %tid.x;
	mad.lo.s32 	%r1, %r10, %r11, %r12;
	mov.u32 	%r13, %ctaid.y;
	mov.u32 	%r14, %ntid.y;
	mov.u32 	%r15, %tid.y;
	mad.lo.s32 	%r16, %r13, %r14, %r15;
	setp.ge.s32 	%p1, %r1, %r7;
	setp.ge.s32 	%p2, %r16, %r8;
	or.pred  	%p3, %p1, %p2;
	@%p3 bra 	$L__BB0_6;
	cvt.rn.f32.s32 	%f13, %r1;
	fma.rn.f32 	%f1, %f11, %f13, %f9;
	cvt.rn.f32.u32 	%f14, %r16;
	fma.rn.f32 	%f2, %f12, %f14, %f10;
	setp.lt.s32 	%p4, %r6, 1;
	mov.b32 	%r20, 0;
	@%p4 bra 	$L__BB0_5;
	mov.b32 	%r19, 0;
	mov.f32 	%f18, %f2;
	mov.f32 	%f19, %f1;
$L__BB0_3:
	mul.f32 	%f5, %f19, %f19;
	mul.f32 	%f6, %f18, %f18;
	add.f32 	%f15, %f5, %f6;
	setp.gt.f32 	%p5, %f15, 0f40800000;
	mov.u32 	%r20, %r19;
	@%p5 bra 	$L__BB0_5;
	sub.f32 	%f16, %f5, %f6;
	add.f32 	%f17, %f19, %f19;
	add.f32 	%f19, %f1, %f16;
	fma.rn.f32 	%f18, %f17, %f18, %f2;
	add.s32 	%r19, %r19, 1;
	setp.ne.s32 	%p6, %r19, %r6;
	mov.u32 	%r20, %r6;
	@%p6 bra 	$L__BB0_3;
$L__BB0_5:
	cvt.u64.u32 	%rd3, %r16;
	cvta.to.global.u64 	%rd4, %rd2;
	mad.lo.s64 	%rd5, %rd1, %rd3, %rd4;
	mul.wide.s32 	%rd6, %r1, 4;
	add.s64 	%rd7, %rd5, %rd6;
	st.global.u32 	[%rd7], %r20;
$L__BB0_6:
	ret;

}


// ===== COMPILED SASS (sm_100) =====

	.target	sm_100

	.elftype	@"ET_EXEC"


//--------------------- .note.nv.tkinfo           --------------------------
	.section	.note.nv.tkinfo,"",@"SHT_NOTE"
	.sectionflags	@"SHF_NOTE_NV_TKINFO"
	.tkinfo
        /*0018*/ 	.word	0x00000002
        /*0030*/ 	.string	""
        /*0030*/ 	.string	"ptxas"
        /*0030*/ 	.string	"Cuda compilation tools, release 13.0, V13.0.88"
        /*0030*/ 	.string	"Build cuda_13.0.r13.0/compiler.36424714_0"
        /*0030*/ 	.string	"-arch sm_100 -m 64 "



//--------------------- .note.nv.cuinfo           --------------------------
	.section	.note.nv.cuinfo,"",@"SHT_NOTE"
	.sectionflags	@"SHF_NOTE_NV_CUINFO"
        /*0018*/ 	.short	0x0002
        /*001a*/ 	.short	0x0064
        /*001c*/ 	.short	0x0082
	.zero		2


//--------------------- .nv.info                  --------------------------
	.section	.nv.info,"",@"SHT_CUDA_INFO"
	.align	4


	//----- nvinfo : EIATTR_REGCOUNT
	.align		4
        /*0000*/ 	.byte	0x04, 0x2f
        /*0002*/ 	.short	(.L_1 - .L_0)
	.align		4
.L_0:
        /*0004*/ 	.word	index@(_Z12mandelKernelffffiimiPi)
        /*0008*/ 	.word	0x00000012


	//----- nvinfo : EIATTR_FRAME_SIZE
	.align		4
.L_1:
        /*000c*/ 	.byte	0x04, 0x11
        /*000e*/ 	.short	(.L_3 - .L_2)
	.align		4
.L_2:
        /*0010*/ 	.word	index@(_Z12mandelKernelffffiimiPi)
        /*0014*/ 	.word	0x00000000


	//----- nvinfo : EIATTR_MIN_STACK_SIZE
	.align		4
.L_3:
        /*0018*/ 	.byte	0x04, 0x12
        /*001a*/ 	.short	(.L_5 - .L_4)
	.align		4
.L_4:
        /*001c*/ 	.word	index@(_Z12mandelKernelffffiimiPi)
        /*0020*/ 	.word	0x00000000
.L_5:


//--------------------- .nv.compat                --------------------------
	.section	.nv.compat,"",@"SHT_CUDA_COMPAT_INFO"
	.align	4
        /*0000*/ 	.byte	0x02, 0x09, 0x00, 0x00, 0x02, 0x02, 0x01, 0x00, 0x02, 0x05, 0x05, 0x00, 0x03, 0x07, 0x01, 0x01
        /*0010*/ 	.byte	0x02, 0x03, 0x00, 0x00, 0x02, 0x06, 0x01, 0x00, 0x04, 0x0b, 0x08, 0x00, 0x01, 0x00, 0x00, 0x00
        /*0020*/ 	.byte	0x00, 0x00, 0x00, 0x00


//--------------------- .nv.info._Z12mandelKernelffffiimiPi --------------------------
	.section	.nv.info._Z12mandelKernelffffiimiPi,"",@"SHT_CUDA_INFO"
	.sectionflags	@""
	.align	4


	//----- nvinfo : EIATTR_CUDA_API_VERSION
	.align		4
        /*0000*/ 	.byte	0x04, 0x37
        /*0002*/ 	.short	(.L_7 - .L_6)
.L_6:
        /*0004*/ 	.word	0x00000082


	//----- nvinfo : EIATTR_KPARAM_INFO
	.align		4
.L_7:
        /*0008*/ 	.byte	0x04, 0x17
        /*000a*/ 	.short	(.L_9 - .L_8)
.L_8:
        /*000c*/ 	.word	0x00000000
        /*0010*/ 	.short	0x0008
        /*0012*/ 	.short	0x0028
        /*0014*/ 	.byte	0x00, 0xf5, 0x21, 0x00


	//----- nvinfo : EIATTR_KPARAM_INFO
	.align		4
.L_9:
        /*0018*/ 	.byte	0x04, 0x17
        /*001a*/ 	.short	(.L_11 - .L_10)
.L_10:
        /*001c*/ 	.word	0x00000000
        /*0020*/ 	.short	0x0007
        /*0022*/ 	.short	0x0020
        /*0024*/ 	.byte	0x00, 0xf0, 0x11, 0x00


	//----- nvinfo : EIATTR_KPARAM_INFO
	.align		4
.L_11:
        /*0028*/ 	.byte	0x04, 0x17
        /*002a*/ 	.short	(.L_13 - .L_12)
.L_12:
        /*002c*/ 	.word	0x00000000
        /*0030*/ 	.short	0x0006
        /*0032*/ 	.short	0x0018
        /*0034*/ 	.byte	0x00, 0xf0, 0x21, 0x00


	//----- nvinfo : EIATTR_KPARAM_INFO
	.align		4
.L_13:
        /*0038*/ 	.byte	0x04, 0x17
        /*003a*/ 	.short	(.L_15 - .L_14)
.L_14:
        /*003c*/ 	.word	0x00000000
        /*0040*/ 	.short	0x0005
        /*0042*/ 	.short	0x0014
        /*0044*/ 	.byte	0x00, 0xf0, 0x11, 0x00


	//----- nvinfo : EIATTR_KPARAM_INFO
	.align		4
.L_15:
        /*0048*/ 	.byte	0x04, 0x17
        /*004a*/ 	.short	(.L_17 - .L_16)
.L_16:
        /*004c*/ 	.word	0x00000000
        /*0050*/ 	.short	0x0004
        /*0052*/ 	.short	0x0010
        /*0054*/ 	.byte	0x00, 0xf0, 0x11, 0x00


	//----- nvinfo : EIATTR_KPARAM_INFO
	.align		4
.L_17:
        /*0058*/ 	.byte	0x04, 0x17
        /*005a*/ 	.short	(.L_19 - .L_18)
.L_18:
        /*005c*/ 	.word	0x00000000
        /*0060*/ 	.short	0x0003
        /*0062*/ 	.short	0x000c
        /*0064*/ 	.byte	0x00, 0xf0, 0x11, 0x00


	//----- nvinfo : EIATTR_KPARAM_INFO
	.align		4
.L_19:
        /*0068*/ 	.byte	0x04, 0x17
        /*006a*/ 	.short	(.L_21 - .L_20)
.L_20:
        /*006c*/ 	.word	0x00000000
        /*0070*/ 	.short	0x0002
        /*0072*/ 	.short	0x0008
        /*0074*/ 	.byte	0x00, 0xf0, 0x11, 0x00


	//----- nvinfo : EIATTR_KPARAM_INFO
	.align		4
.L_21:
        /*0078*/ 	.byte	0x04, 0x17
        /*007a*/ 	.short	(.L_23 - .L_22)
.L_22:
        /*007c*/ 	.word	0x00000000
        /*0080*/ 	.short	0x0001
        /*0082*/ 	.short	0x0004
        /*0084*/ 	.byte	0x00, 0xf0, 0x11, 0x00


	//----- nvinfo : EIATTR_KPARAM_INFO
	.align		4
.L_23:
        /*0088*/ 	.byte	0x04, 0x17
        /*008a*/ 	.short	(.L_25 - .L_24)
.L_24:
        /*008c*/ 	.word	0x00000000
        /*0090*/ 	.short	0x0000
        /*0092*/ 	.short	0x0000
        /*0094*/ 	.byte	0x00, 0xf0, 0x11, 0x00


	//----- nvinfo : EIATTR_SPARSE_MMA_MASK
	.align		4
.L_25:
        /*0098*/ 	.byte	0x03, 0x50
        /*009a*/ 	.short	0x0000


	//----- nvinfo : EIATTR_MAXREG_COUNT
	.align		4
        /*009c*/ 	.byte	0x03, 0x1b
        /*009e*/ 	.short	0x00ff


	//----- nvinfo : EIATTR_MERCURY_ISA_VERSION
	.align		4
        /*00a0*/ 	.byte	0x03, 0x5f
        /*00a2*/ 	.short	0x0101


	//----- nvinfo : EIATTR_VRC_CTA_INIT_COUNT
	.align		4
        /*00a4*/ 	.byte	0x02, 0x4a
	.zero		1
	.zero		1


	//----- nvinfo : EIATTR_EXIT_INSTR_OFFSETS
	.align		4
        /*00a8*/ 	.byte	0x04, 0x1c
        /*00aa*/ 	.short	(.L_27 - .L_26)


	//   ....[0]....
.L_26:
        /*00ac*/ 	.word	0x000000c0


	//   ....[1]....
        /*00b0*/ 	.word	0x00000320


	//----- nvinfo : EIATTR_CRS_STACK_SIZE
	.align		4
.L_27:
        /*00b4*/ 	.byte	0x04, 0x1e
        /*00b6*/ 	.short	(.L_29 - .L_28)
.L_28:
        /*00b8*/ 	.word	0x00000000


	//----- nvinfo : EIATTR_CBANK_PARAM_SIZE
	.align		4
.L_29:
        /*00bc*/ 	.byte	0x03, 0x19
        /*00be*/ 	.short	0x0030


	//----- nvinfo : EIATTR_PARAM_CBANK
	.align		4
        /*00c0*/ 	.byte	0x04, 0x0a
        /*00c2*/ 	.short	(.L_31 - .L_30)
	.align		4
.L_30:
        /*00c4*/ 	.word	index@(.nv.constant0._Z12mandelKernelffffiimiPi)
        /*00c8*/ 	.short	0x0380
        /*00ca*/ 	.short	0x0030


	//----- nvinfo : EIATTR_SW_WAR
	.align		4
.L_31:
        /*00cc*/ 	.byte	0x04, 0x36
        /*00ce*/ 	.short	(.L_33 - .L_32)
.L_32:
        /*00d0*/ 	.word	0x00000008
.L_33:


//--------------------- .nv.callgraph             --------------------------
	.section	.nv.callgraph,"",@"SHT_CUDA_CALLGRAPH"
	.align	4
	.sectionentsize	8
	.align		4
        /*0000*/ 	.word	0x00000000
	.align		4
        /*0004*/ 	.word	0xffffffff
	.align		4
        /*0008*/ 	.word	0x00000000
	.align		4
        /*000c*/ 	.word	0xfffffffe
	.align		4
        /*0010*/ 	.word	0x00000000
	.align		4
        /*0014*/ 	.word	0xfffffffd
	.align		4
        /*0018*/ 	.word	0x00000000
	.align		4
        /*001c*/ 	.word	0xfffffffc


//--------------------- .text._Z12mandelKernelffffiimiPi --------------------------
	.section	.text._Z12mandelKernelffffiimiPi,"ax",@progbits
	.align	128
        .global         _Z12mandelKernelffffiimiPi
        .type           _Z12mandelKernelffffiimiPi,@function
        .size           _Z12mandelKernelffffiimiPi,(.L_x_4 - _Z12mandelKernelffffiimiPi)
        .other          _Z12mandelKernelffffiimiPi,@"STO_CUDA_ENTRY STV_DEFAULT"
_Z12mandelKernelffffiimiPi:
.text._Z12mandelKernelffffiimiPi:
[----:B------:R-:W-:Y:S01]  /*0000*/  LDC R1, c[0x0][0x37c] ;  /* 0x0000df00ff017b82 */ /* 0x000fe20000000800 */
[----:B------:R-:W0:Y:S07]  /*0010*/  S2R R2, SR_TID.Y ;  /* 0x0000000000027919 */ /* 0x000e2e0000002200 */
[----:B------:R-:W1:Y:S01]  /*0020*/  LDC R5, c[0x0][0x360] ;  /* 0x0000d800ff057b82 */ /* 0x000e620000000800 */
[----:B------:R-:W2:Y:S01]  /*0030*/  LDCU.64 UR6, c[0x0][0x390] ;  /* 0x00007200ff0677ac */ /* 0x000ea20008000a00 */
[----:B------:R-:W1:Y:S06]  /*0040*/  S2R R0, SR_TID.X ;  /* 0x0000000000007919 */ /* 0x000e6c0000002100 */
[----:B------:R-:W0:Y:S08]  /*0050*/  S2UR UR5, SR_CTAID.Y ;  /* 0x00000000000579c3 */ /* 0x000e300000002600 */
[----:B------:R-:W0:Y:S08]  /*0060*/  LDC R7, c[0x0][0x364] ;  /* 0x0000d900ff077b82 */ /* 0x000e300000000800 */
[----:B------:R-:W1:Y:S01]  /*0070*/  S2UR UR4, SR_CTAID.X ;  /* 0x00000000000479c3 */ /* 0x000e620000002500 */
[----:B0-----:R-:W-:-:S05]  /*0080*/  IMAD R7, R7, UR5, R2 ;  /* 0x0000000507077c24 */ /* 0x001fca000f8e0202 */
[----:B--2---:R-:W-:Y:S01]  /*0090*/  ISETP.GE.AND P0, PT, R7, UR7, PT ;  /* 0x0000000707007c0c */ /* 0x004fe2000bf06270 */
[----:B-1----:R-:W-:-:S05]  /*00a0*/  IMAD R5, R5, UR4, R0 ;  /* 0x0000000405057c24 */ /* 0x002fca000f8e0200 */
[----:B------:R-:W-:-:S13]  /*00b0*/  ISETP.GE.OR P0, PT, R5, UR6, P0 ;  /* 0x0000000605007c0c */ /* 0x000fda0008706670 */
[----:B------:R-:W-:Y:S05]  /*00c0*/  @P0 EXIT ;  /* 0x000000000000094d */ /* 0x000fea0003800000 */
[----:B------:R-:W0:Y:S01]  /*00d0*/  LDCU UR6, c[0x0][0x3a0] ;  /* 0x00007400ff0677ac */ /* 0x000e220008000800 */
[----:B------:R-:W1:Y:S01]  /*00e0*/  LDC.64 R10, c[0x0][0x380] ;  /* 0x0000e000ff0a7b82 */ /* 0x000e620000000a00 */
[----:B------:R-:W-:Y:S02]  /*00f0*/  I2FP.F32.U32 R0, R7 ;  /* 0x0000000700007245 */ /* 0x000fe40000201000 */
[----:B------:R-:W-:Y:S01]  /*0100*/  I2FP.F32.S32 R3, R5 ;  /* 0x0000000500037245 */ /* 0x000fe20000201400 */
[----:B------:R-:W2:Y:S04]  /*0110*/  LDCU.64 UR4, c[0x0][0x358] ;  /* 0x00006b00ff0477ac */ /* 0x000ea80008000a00 */
[----:B------:R-:W1:Y:S01]  /*0120*/  LDC.64 R8, c[0x0][0x388] ;  /* 0x0000e200ff087b82 */ /* 0x000e620000000a00 */
[----:B0-----:R-:W-:Y:S01]  /*0130*/  UISETP.GE.AND UP0, UPT, UR6, 0x1, UPT ;  /* 0x000000010600788c */ /* 0x001fe2000bf06270 */
[----:B-1----:R-:W-:Y:S01]  /*0140*/  FFMA R0, R0, R9, R11 ;  /* 0x0000000900007223 */ /* 0x002fe2000000000b */
[----:B------:R-:W-:-:S02]  /*0150*/  HFMA2 R9, -RZ, RZ, 0, 0 ;  /* 0x00000000ff097431 */ /* 0x000fc400000001ff */
[----:B------:R-:W-:-:S05]  /*0160*/  FFMA R3, R3, R8, R10 ;  /* 0x0000000803037223 */ /* 0x000fca000000000a */
[----:B--2---:R-:W-:Y:S05]  /*0170*/  BRA.U !UP0, `(.L_x_0) ;  /* 0x0000000108507547 */ /* 0x004fea000b800000 */
[----:B------:R-:W-:Y:S01]  /*0180*/  BSSY.RECONVERGENT B0, `(.L_x_0) ;  /* 0x0000013000007945 */ /* 0x000fe20003800200 */
[----:B------:R-:W-:Y:S01]  /*0190*/  MOV R9, RZ ;  /* 0x000000ff00097202 */ /* 0x000fe20000000f00 */
[----:B------:R-:W0:Y:S01]  /*01a0*/  LDCU UR8, c[0x0][0x3a0] ;  /* 0x00007400ff0877ac */ /* 0x000e220008000800 */
[----:B------:R-:W-:Y:S02]  /*01b0*/  MOV R11, R0 ;  /* 0x00000000000b7202 */ /* 0x000fe40000000f00 */
[----:B------:R-:W-:Y:S01]  /*01c0*/  MOV R2, R3 ;  /* 0x0000000300027202 */ /* 0x000fe20000000f00 */
[----:B------:R-:W1:Y:S06]  /*01d0*/  LDCU UR9, c[0x0][0x3a0] ;  /* 0x00007400ff0977ac */ /* 0x000e6c0008000800 */
.L_x_2:
[----:B------:R-:W-:Y:S01]  /*01e0*/  FMUL R4, R2, R2 ;  /* 0x0000000202047220 */ /* 0x000fe20000400000 */
[----:B------:R-:W-:-:S04]  /*01f0*/  FMUL R15, R11, R11 ;  /* 0x0000000b0b0f7220 */ /* 0x000fc80000400000 */
[----:B------:R-:W-:-:S05]  /*0200*/  FADD R6, R4, R15 ;  /* 0x0000000f04067221 */ /* 0x000fca0000000000 */
[----:B------:R-:W-:-:S13]  /*0210*/  FSETP.GT.AND P0, PT, R6, 4, PT ;  /* 0x408000000600780b */ /* 0x000fda0003f04000 */
[----:B------:R-:W-:Y:S05]  /*0220*/  @P0 BRA `(.L_x_1) ;  /* 0x0000000000200947 */ /* 0x000fea0003800000 */
[----:B------:R-:W-:Y:S01]  /*0230*/  IADD3 R9, PT, PT, R9, 0x1, RZ ;  /* 0x0000000109097810 */ /* 0x000fe20007ffe0ff */
[----:B------:R-:W-:Y:S01]  /*0240*/  FADD R13, R2, R2 ;  /* 0x00000002020d7221 */ /* 0x000fe20000000000 */
[----:B------:R-:W-:Y:S02]  /*0250*/  FADD R2, R4, -R15 ;  /* 0x8000000f04027221 */ /* 0x000fe40000000000 */
[----:B-1----:R-:W-:Y:S01]  /*0260*/  ISETP.NE.AND P0, PT, R9, UR9, PT ;  /* 0x0000000909007c0c */ /* 0x002fe2000bf05270 */
[----:B------:R-:W-:Y:S01]  /*0270*/  FFMA R11, R13, R11, R0 ;  /* 0x0000000b0d0b7223 */ /* 0x000fe20000000000 */
[----:B------:R-:W-:-:S11]  /*0280*/  FADD R2, R3, R2 ;  /* 0x0000000203027221 */ /* 0x000fd60000000000 */
[----:B------:R-:W-:Y:S05]  /*0290*/  @P0 BRA `(.L_x_2) ;  /* 0xfffffffc00d00947 */ /* 0x000fea000383ffff */
[----:B0-----:R-:W-:-:S07]  /*02a0*/  MOV R9, UR8 ;  /* 0x0000000800097c02 */ /* 0x001fce0008000f00 */
.L_x_1:
[----:B01----:R-:W-:Y:S05]  /*02b0*/  BSYNC.RECONVERGENT B0 ;  /* 0x0000000000007941 */ /* 0x003fea0003800200 */
.L_x_0:
[----:B------:R-:W0:Y:S01]  /*02c0*/  LDC.64 R2, c[0x0][0x3a8] ;  /* 0x0000ea00ff027b82 */ /* 0x000e220000000a00 */
[----:B------:R-:W0:Y:S02]  /*02d0*/  LDCU.64 UR6, c[0x0][0x398] ;  /* 0x00007300ff0677ac */ /* 0x000e240008000a00 */
[----:B0-----:R-:W-:-:S04]  /*02e0*/  IMAD.WIDE.U32 R2, R7, UR6, R2 ;  /* 0x0000000607027c25 */ /* 0x001fc8000f8e0002 */
[----:B------:R-:W-:Y:S02]  /*02f0*/  IMAD R3, R7, UR7, R3 ;  /* 0x0000000707037c24 */ /* 0x000fe4000f8e0203 */
[----:B------:R-:W-:-:S05]  /*0300*/  IMAD.WIDE R2, R5, 0x4, R2 ;  /* 0x0000000405027825 */ /* 0x000fca00078e0202 */
[----:B------:R-:W-:Y:S01]  /*0310*/  STG.E desc[UR4][R2.64], R9 ;  /* 0x0000000902007986 */ /* 0x000fe2000c101904 */
[----:B------:R-:W-:Y:S05]  /*0320*/  EXIT ;  /* 0x000000000000794d */ /* 0x000fea0003800000 */
.L_x_3:
[----:B------:R-:W-:-:S00]  /*0330*/  BRA `(.L_x_3) ;  /* 0xfffffffc00fc7947 */ /* 0x000fc0000383ffff */
[----:B------:R-:W-:-:S00]  /*0340*/  NOP ;  /* 0x0000000000007918 */ /* 0x000fc00000000000 */
        /* <DEDUP_REMOVED lines=11> */
.L_x_4:


//--------------------- .nv.shared.reserved.0     --------------------------
	.section	.nv.shared.reserved.0,"aw",@nobits
	.weak		__nv_reservedSMEM_offset_0_alias
	.size		__nv_reservedSMEM_offset_0_alias, 0, 64
	.other		__nv_reservedSMEM_offset_0_alias,@"STO_CUDA_RESERVED_SHARED STV_DEFAULT"
__nv_reservedSMEM_offset_0_alias:
	.zero		0
	.zero		64


//--------------------- .nv.constant0._Z12mandelKernelffffiimiPi --------------------------
	.section	.nv.constant0._Z12mandelKernelffffiimiPi,"a",@progbits
	.sectionflags	@""
	.align	4
.nv.constant0._Z12mandelKernelffffiimiPi:
	.zero		944


//--------------------- SYMBOLS --------------------------

	.type		.nv.reservedSmem.offset0,@object
	.size		.nv.reservedSmem.offset0,0x4
